//
// Generated by NVIDIA NVVM Compiler
//
// Compiler Build ID: CL-36424714
// Cuda compilation tools, release 13.0, V13.0.88
// Based on NVVM 20.0.0
//

.version 9.0
.target sm_100
.address_size 64

	// .globl	_Z4cubePfS_

.visible .entry _Z4cubePfS_(
	.param .u64 .ptr .align 1 _Z4cubePfS__param_0,
	.param .u64 .ptr .align 1 _Z4cubePfS__param_1
)
{
	.reg .b32 	%r<2>;
	.reg .b32 	%f<4>;
	.reg .b64 	%rd<8>;

	ld.param.u64 	%rd1, [_Z4cubePfS__param_0];
	ld.param.u64 	%rd2, [_Z4cubePfS__param_1];
	cvta.to.global.u64 	%rd3, %rd2;
	cvta.to.global.u64 	%rd4, %rd1;
	mov.u32 	%r1, %tid.x;
	mul.wide.u32 	%rd5, %r1, 4;
	add.s64 	%rd6, %rd4, %rd5;
	ld.global.f32 	%f1, [%rd6];
	mul.f32 	%f2, %f1, %f1;
	mul.f32 	%f3, %f1, %f2;
	add.s64 	%rd7, %rd3, %rd5;
	st.global.f32 	[%rd7], %f3;
	ret;

}


// ===== COMPILED SASS (sm_100) =====

	.target	sm_100

	.elftype	@"ET_EXEC"


//--------------------- .note.nv.tkinfo           --------------------------
	.section	.note.nv.tkinfo,"",@"SHT_NOTE"
	.sectionflags	@"SHF_NOTE_NV_TKINFO"
	.tkinfo
        /*0018*/ 	.word	0x00000002
        /*0030*/ 	.string	""
        /*0030*/ 	.string	"ptxas"
        /*0030*/ 	.string	"Cuda compilation tools, release 13.0, V13.0.88"
        /*0030*/ 	.string	"Build cuda_13.0.r13.0/compiler.36424714_0"
        /*0030*/ 	.string	"-arch sm_100 -m 64 "



//--------------------- .note.nv.cuinfo           --------------------------
	.section	.note.nv.cuinfo,"",@"SHT_NOTE"
	.sectionflags	@"SHF_NOTE_NV_CUINFO"
        /*0018*/ 	.short	0x0002
        /*001a*/ 	.short	0x0064
        /*001c*/ 	.short	0x0082
	.zero		2


//--------------------- .nv.info                  --------------------------
	.section	.nv.info,"",@"SHT_CUDA_INFO"
	.align	4


	//----- nvinfo : EIATTR_REGCOUNT
	.align		4
        /*0000*/ 	.byte	0x04, 0x2f
        /*0002*/ 	.short	(.L_1 - .L_0)
	.align		4
.L_0:
        /*0004*/ 	.word	index@(_Z4cubePfS_)
        /*0008*/ 	.word	0x0000000c


	//----- nvinfo : EIATTR_FRAME_SIZE
	.align		4
.L_1:
        /*000c*/ 	.byte	0x04, 0x11
        /*000e*/ 	.short	(.L_3 - .L_2)
	.align		4
.L_2:
        /*0010*/ 	.word	index@(_Z4cubePfS_)
        /*0014*/ 	.word	0x00000000


	//----- nvinfo : EIATTR_MIN_STACK_SIZE
	.align		4
.L_3:
        /*0018*/ 	.byte	0x04, 0x12
        /*001a*/ 	.short	(.L_5 - .L_4)
	.align		4
.L_4:
        /*001c*/ 	.word	index@(_Z4cubePfS_)
        /*0020*/ 	.word	0x00000000
.L_5:


//--------------------- .nv.compat                --------------------------
	.section	.nv.compat,"",@"SHT_CUDA_COMPAT_INFO"
	.align	4
        /*0000*/ 	.byte	0x02, 0x09, 0x00, 0x00, 0x02, 0x02, 0x01, 0x00, 0x02, 0x05, 0x05, 0x00, 0x03, 0x07, 0x01, 0x01
        /*0010*/ 	.byte	0x02, 0x03, 0x00, 0x00, 0x02, 0x06, 0x01, 0x00, 0x04, 0x0b, 0x08, 0x00, 0x09, 0x00, 0x00, 0x00
        /*0020*/ 	.byte	0x00, 0x00, 0x00, 0x00


//--------------------- .nv.info._Z4cubePfS_      --------------------------
	.section	.nv.info._Z4cubePfS_,"",@"SHT_CUDA_INFO"
	.sectionflags	@""
	.align	4


	//----- nvinfo : EIATTR_CUDA_API_VERSION
	.align		4
        /*0000*/ 	.byte	0x04, 0x37
        /*0002*/ 	.short	(.L_7 - .L_6)
.L_6:
        /*0004*/ 	.word	0x00000082


	//----- nvinfo : EIATTR_KPARAM_INFO
	.align		4
.L_7:
        /*0008*/ 	.byte	0x04, 0x17
        /*000a*/ 	.short	(.L_9 - .L_8)
.L_8:
        /*000c*/ 	.word	0x00000000
        /*0010*/ 	.short	0x0001
        /*0012*/ 	.short	0x0008
        /*0014*/ 	.byte	0x00, 0xf5, 0x21, 0x00


	//----- nvinfo : EIATTR_KPARAM_INFO
	.align		4
.L_9:
        /*0018*/ 	.byte	0x04, 0x17
        /*001a*/ 	.short	(.L_11 - .L_10)
.L_10:
        /*001c*/ 	.word	0x00000000
        /*0020*/ 	.short	0x0000
        /*0022*/ 	.short	0x0000
        /*0024*/ 	.byte	0x00, 0xf5, 0x21, 0x00


	//----- nvinfo : EIATTR_SPARSE_MMA_MASK
	.align		4
.L_11:
        /*0028*/ 	.byte	0x03, 0x50
        /*002a*/ 	.short	0x0000


	//----- nvinfo : EIATTR_MAXREG_COUNT
	.align		4
        /*002c*/ 	.byte	0x03, 0x1b
        /*002e*/ 	.short	0x00ff


	//----- nvinfo : EIATTR_MERCURY_ISA_VERSION
	.align		4
        /*0030*/ 	.byte	0x03, 0x5f
        /*0032*/ 	.short	0x0101


	//----- nvinfo : EIATTR_VRC_CTA_INIT_COUNT
	.align		4
        /*0034*/ 	.byte	0x02, 0x4a
	.zero		1
	.zero		1


	//----- nvinfo : EIATTR_EXIT_INSTR_OFFSETS
	.align		4
        /*0038*/ 	.byte	0x04, 0x1c
        /*003a*/ 	.short	(.L_13 - .L_12)


	//   ....[0]....
.L_12:
        /*003c*/ 	.word	0x000000b0


	//----- nvinfo : EIATTR_CBANK_PARAM_SIZE
	.align		4
.L_13:
        /*0040*/ 	.byte	0x03, 0x19
        /*0042*/ 	.short	0x0010


	//----- nvinfo : EIATTR_PARAM_CBANK
	.align		4
        /*0044*/ 	.byte	0x04, 0x0a
        /*0046*/ 	.short	(.L_15 - .L_14)
	.align		4
.L_14:
        /*0048*/ 	.word	index@(.nv.constant0._Z4cubePfS_)
        /*004c*/ 	.short	0x0380
        /*004e*/ 	.short	0x0010


	//----- nvinfo : EIATTR_SW_WAR
	.align		4
.L_15:
        /*0050*/ 	.byte	0x04, 0x36
        /*0052*/ 	.short	(.L_17 - .L_16)
.L_16:
        /*0054*/ 	.word	0x00000008
.L_17:


//--------------------- .nv.callgraph             --------------------------
	.section	.nv.callgraph,"",@"SHT_CUDA_CALLGRAPH"
	.align	4
	.sectionentsize	8
	.align		4
        /*0000*/ 	.word	0x00000000
	.align		4
        /*0004*/ 	.word	0xffffffff
	.align		4
        /*0008*/ 	.word	0x00000000
	.align		4
        /*000c*/ 	.word	0xfffffffe
	.align		4
        /*0010*/ 	.word	0x00000000
	.align		4
        /*0014*/ 	.word	0xfffffffd
	.align		4
        /*0018*/ 	.word	0x00000000
	.align		4
        /*001c*/ 	.word	0xfffffffc


//--------------------- .text._Z4cubePfS_         --------------------------
	.section	.text._Z4cubePfS_,"ax",@progbits
	.align	128
        .global         _Z4cubePfS_
        .type           _Z4cubePfS_,@function
        .size           _Z4cubePfS_,(.L_x_1 - _Z4cubePfS_)
        .other          _Z4cubePfS_,@"STO_CUDA_ENTRY STV_DEFAULT"
_Z4cubePfS_:
.text._Z4cubePfS_:
[----:B------:R-:W-:Y:S01]  /*0000*/  LDC R1, c[0x0][0x37c] ;  /* 0x0000df00ff017b82 */ /* 0x000fe20000000800 */
[----:B------:R-:W0:Y:S07]  /*0010*/  S2R R9, SR_TID.X ;  /* 0x0000000000097919 */ /* 0x000e2e0000002100 */
[----:B------:R-:W0:Y:S01]  /*0020*/  LDC.64 R2, c[0x0][0x380] ;  /* 0x0000e000ff027b82 */ /* 0x000e220000000a00 */
[----:B------:R-:W1:Y:S07]  /*0030*/  LDCU.64 UR4, c[0x0][0x358] ;  /* 0x00006b00ff0477ac */ /* 0x000e6e0008000a00 */
[----:B------:R-:W2:Y:S01]  /*0040*/  LDC.64 R4, c[0x0][0x388] ;  /* 0x0000e200ff047b82 */ /* 0x000ea20000000a00 */
[----:B0-----:R-:W-:-:S06]  /*0050*/  IMAD.WIDE.U32 R2, R9, 0x4, R2 ;  /* 0x0000000409027825 */ /* 0x001fcc00078e0002 */
[----:B-1----:R-:W3:Y:S01]  /*0060*/  LDG.E R2, desc[UR4][R2.64] ;  /* 0x0000000402027981 */ /* 0x002ee2000c1e1900 */
[----:B--2---:R-:W-:-:S04]  /*0070*/  IMAD.WIDE.U32 R4, R9, 0x4, R4 ;  /* 0x0000000409047825 */ /* 0x004fc800078e0004 */
[----:B---3--:R-:W-:-:S04]  /*0080*/  FMUL R7, R2, R2 ;  /* 0x0000000202077220 */ /* 0x008fc80000400000 */
[----:B------:R-:W-:-:S05]  /*0090*/  FMUL R7, R2, R7 ;  /* 0x0000000702077220 */ /* 0x000fca0000400000 */
[----:B------:R-:W-:Y:S01]  /*00a0*/  STG.E desc[UR4][R4.64], R7 ;  /* 0x0000000704007986 */ /* 0x000fe2000c101904 */
[----:B------:R-:W-:Y:S05]  /*00b0*/  EXIT ;  /* 0x000000000000794d */ /* 0x000fea0003800000 */
.L_x_0:
[----:B------:R-:W-:-:S00]  /*00c0*/  BRA `(.L_x_0) ;  /* 0xfffffffc00fc7947 */ /* 0x000fc0000383ffff */
[----:B------:R-:W-:-:S00]  /*00d0*/  NOP ;  /* 0x0000000000007918 */ /* 0x000fc00000000000 */
        /* <DEDUP_REMOVED lines=10> */
.L_x_1:


//--------------------- .nv.shared.reserved.0     --------------------------
	.section	.nv.shared.reserved.0,"aw",@nobits
	.weak		__nv_reservedSMEM_offset_0_alias
	.size		__nv_reservedSMEM_offset_0_alias, 0, 64
	.other		__nv_reservedSMEM_offset_0_alias,@"STO_CUDA_RESERVED_SHARED STV_DEFAULT"
__nv_reservedSMEM_offset_0_alias:
	.zero		0
	.zero		64


//--------------------- .nv.constant0._Z4cubePfS_ --------------------------
	.section	.nv.constant0._Z4cubePfS_,"a",@progbits
	.sectionflags	@""
	.align	4
.nv.constant0._Z4cubePfS_:
	.zero		912


//--------------------- SYMBOLS --------------------------

	.type		.nv.reservedSmem.offset0,@object
	.size		.nv.reservedSmem.offset0,0x4
